//
// Generated by NVIDIA NVVM Compiler
//
// Compiler Build ID: CL-36424714
// Cuda compilation tools, release 13.0, V13.0.88
// Based on NVVM 20.0.0
//

.version 9.0
.target sm_100
.address_size 64

	// .globl	_Z15matrix_multiplyPiS_S_i

.visible .entry _Z15matrix_multiplyPiS_S_i(
	.param .u64 .ptr .align 1 _Z15matrix_multiplyPiS_S_i_param_0,
	.param .u64 .ptr .align 1 _Z15matrix_multiplyPiS_S_i_param_1,
	.param .u64 .ptr .align 1 _Z15matrix_multiplyPiS_S_i_param_2,
	.param .u32 _Z15matrix_multiplyPiS_S_i_param_3
)
{


	ret;

}


// ===== COMPILED SASS (sm_100) =====

	.target	sm_100

	.elftype	@"ET_EXEC"


//--------------------- .note.nv.tkinfo           --------------------------
	.section	.note.nv.tkinfo,"",@"SHT_NOTE"
	.sectionflags	@"SHF_NOTE_NV_TKINFO"
	.tkinfo
        /*0018*/ 	.word	0x00000002
        /*0030*/ 	.string	""
        /*0030*/ 	.string	"ptxas"
        /*0030*/ 	.string	"Cuda compilation tools, release 13.0, V13.0.88"
        /*0030*/ 	.string	"Build cuda_13.0.r13.0/compiler.36424714_0"
        /*0030*/ 	.string	"-arch sm_100 -m 64 "



//--------------------- .note.nv.cuinfo           --------------------------
	.section	.note.nv.cuinfo,"",@"SHT_NOTE"
	.sectionflags	@"SHF_NOTE_NV_CUINFO"
        /*0018*/ 	.short	0x0002
        /*001a*/ 	.short	0x0064
        /*001c*/ 	.short	0x0082
	.zero		2


//--------------------- .nv.info                  --------------------------
	.section	.nv.info,"",@"SHT_CUDA_INFO"
	.align	4


	//----- nvinfo : EIATTR_REGCOUNT
	.align		4
        /*0000*/ 	.byte	0x04, 0x2f
        /*0002*/ 	.short	(.L_1 - .L_0)
	.align		4
.L_0:
        /*0004*/ 	.word	index@(_Z15matrix_multiplyPiS_S_i)
        /*0008*/ 	.word	0x00000004


	//----- nvinfo : EIATTR_FRAME_SIZE
	.align		4
.L_1:
        /*000c*/ 	.byte	0x04, 0x11
        /*000e*/ 	.short	(.L_3 - .L_2)
	.align		4
.L_2:
        /*0010*/ 	.word	index@(_Z15matrix_multiplyPiS_S_i)
        /*0014*/ 	.word	0x00000000


	//----- nvinfo : EIATTR_MIN_STACK_SIZE
	.align		4
.L_3:
        /*0018*/ 	.byte	0x04, 0x12
        /*001a*/ 	.short	(.L_5 - .L_4)
	.align		4
.L_4:
        /*001c*/ 	.word	index@(_Z15matrix_multiplyPiS_S_i)
        /*0020*/ 	.word	0x00000000
.L_5:


//--------------------- .nv.compat                --------------------------
	.section	.nv.compat,"",@"SHT_CUDA_COMPAT_INFO"
	.align	4
        /*0000*/ 	.byte	0x02, 0x09, 0x00, 0x00, 0x02, 0x02, 0x01, 0x00, 0x02, 0x05, 0x05, 0x00, 0x03, 0x07, 0x01, 0x01
        /*0010*/ 	.byte	0x02, 0x03, 0x00, 0x00, 0x02, 0x06, 0x01, 0x00, 0x04, 0x0b, 0x08, 0x00, 0x09, 0x00, 0x00, 0x00
        /*0020*/ 	.byte	0x00, 0x00, 0x00, 0x00


//--------------------- .nv.info._Z15matrix_multiplyPiS_S_i --------------------------
	.section	.nv.info._Z15matrix_multiplyPiS_S_i,"",@"SHT_CUDA_INFO"
	.sectionflags	@""
	.align	4


	//----- nvinfo : EIATTR_CUDA_API_VERSION
	.align		4
        /*0000*/ 	.byte	0x04, 0x37
        /*0002*/ 	.short	(.L_7 - .L_6)
.L_6:
        /*0004*/ 	.word	0x00000082


	//----- nvinfo : EIATTR_KPARAM_INFO
	.align		4
.L_7:
        /*0008*/ 	.byte	0x04, 0x17
        /*000a*/ 	.short	(.L_9 - .L_8)
.L_8:
        /*000c*/ 	.word	0x00000000
        /*0010*/ 	.short	0x0003
        /*0012*/ 	.short	0x0018
        /*0014*/ 	.byte	0x00, 0xf0, 0x11, 0x00


	//----- nvinfo : EIATTR_KPARAM_INFO
	.align		4
.L_9:
        /*0018*/ 	.byte	0x04, 0x17
        /*001a*/ 	.short	(.L_11 - .L_10)
.L_10:
        /*001c*/ 	.word	0x00000000
        /*0020*/ 	.short	0x0002
        /*0022*/ 	.short	0x0010
        /*0024*/ 	.byte	0x00, 0xf5, 0x21, 0x00


	//----- nvinfo : EIATTR_KPARAM_INFO
	.align		4
.L_11:
        /*0028*/ 	.byte	0x04, 0x17
        /*002a*/ 	.short	(.L_13 - .L_12)
.L_12:
        /*002c*/ 	.word	0x00000000
        /*0030*/ 	.short	0x0001
        /*0032*/ 	.short	0x0008
        /*0034*/ 	.byte	0x00, 0xf5, 0x21, 0x00


	//----- nvinfo : EIATTR_KPARAM_INFO
	.align		4
.L_13:
        /*0038*/ 	.byte	0x04, 0x17
        /*003a*/ 	.short	(.L_15 - .L_14)
.L_14:
        /*003c*/ 	.word	0x00000000
        /*0040*/ 	.short	0x0000
        /*0042*/ 	.short	0x0000
        /*0044*/ 	.byte	0x00, 0xf5, 0x21, 0x00


	//----- nvinfo : EIATTR_SPARSE_MMA_MASK
	.align		4
.L_15:
        /*0048*/ 	.byte	0x03, 0x50
        /*004a*/ 	.short	0x0000


	//----- nvinfo : EIATTR_MAXREG_COUNT
	.align		4
        /*004c*/ 	.byte	0x03, 0x1b
        /*004e*/ 	.short	0x00ff


	//----- nvinfo : EIATTR_MERCURY_ISA_VERSION
	.align		4
        /*0050*/ 	.byte	0x03, 0x5f
        /*0052*/ 	.short	0x0101


	//----- nvinfo : EIATTR_VRC_CTA_INIT_COUNT
	.align		4
        /*0054*/ 	.byte	0x02, 0x4a
	.zero		1
	.zero		1


	//----- nvinfo : EIATTR_EXIT_INSTR_OFFSETS
	.align		4
        /*0058*/ 	.byte	0x04, 0x1c
        /*005a*/ 	.short	(.L_17 - .L_16)


	//   ....[0]....
.L_16:
        /*005c*/ 	.word	0x00000010


	//----- nvinfo : EIATTR_CBANK_PARAM_SIZE
	.align		4
.L_17:
        /*0060*/ 	.byte	0x03, 0x19
        /*0062*/ 	.short	0x001c


	//----- nvinfo : EIATTR_PARAM_CBANK
	.align		4
        /*0064*/ 	.byte	0x04, 0x0a
        /*0066*/ 	.short	(.L_19 - .L_18)
	.align		4
.L_18:
        /*0068*/ 	.word	index@(.nv.constant0._Z15matrix_multiplyPiS_S_i)
        /*006c*/ 	.short	0x0380
        /*006e*/ 	.short	0x001c


	//----- nvinfo : EIATTR_SW_WAR
	.align		4
.L_19:
        /*0070*/ 	.byte	0x04, 0x36
        /*0072*/ 	.short	(.L_21 - .L_20)
.L_20:
        /*0074*/ 	.word	0x00000008
.L_21:


//--------------------- .nv.callgraph             --------------------------
	.section	.nv.callgraph,"",@"SHT_CUDA_CALLGRAPH"
	.align	4
	.sectionentsize	8
	.align		4
        /*0000*/ 	.word	0x00000000
	.align		4
        /*0004*/ 	.word	0xffffffff
	.align		4
        /*0008*/ 	.word	0x00000000
	.align		4
        /*000c*/ 	.word	0xfffffffe
	.align		4
        /*0010*/ 	.word	0x00000000
	.align		4
        /*0014*/ 	.word	0xfffffffd
	.align		4
        /*0018*/ 	.word	0x00000000
	.align		4
        /*001c*/ 	.word	0xfffffffc


//--------------------- .text._Z15matrix_multiplyPiS_S_i --------------------------
	.section	.text._Z15matrix_multiplyPiS_S_i,"ax",@progbits
	.align	128
        .global         _Z15matrix_multiplyPiS_S_i
        .type           _Z15matrix_multiplyPiS_S_i,@function
        .size           _Z15matrix_multiplyPiS_S_i,(.L_x_1 - _Z15matrix_multiplyPiS_S_i)
        .other          _Z15matrix_multiplyPiS_S_i,@"STO_CUDA_ENTRY STV_DEFAULT"
_Z15matrix_multiplyPiS_S_i:
.text._Z15matrix_multiplyPiS_S_i:
[----:B------:R-:W-:Y:S01]  /*0000*/  LDC R1, c[0x0][0x37c] ;  /* 0x0000df00ff017b82 */ /* 0x000fe20000000800 */
[----:B------:R-:W-:Y:S05]  /*0010*/  EXIT ;  /* 0x000000000000794d */ /* 0x000fea0003800000 */
.L_x_0:
[----:B------:R-:W-:-:S00]  /*0020*/  BRA `(.L_x_0) ;  /* 0xfffffffc00fc7947 */ /* 0x000fc0000383ffff */
[----:B------:R-:W-:-:S00]  /*0030*/  NOP ;  /* 0x0000000000007918 */ /* 0x000fc00000000000 */
        /* <DEDUP_REMOVED lines=12> */
.L_x_1:


//--------------------- .nv.shared.reserved.0     --------------------------
	.section	.nv.shared.reserved.0,"aw",@nobits
	.weak		__nv_reservedSMEM_offset_0_alias
	.size		__nv_reservedSMEM_offset_0_alias, 0, 64
	.other		__nv_reservedSMEM_offset_0_alias,@"STO_CUDA_RESERVED_SHARED STV_DEFAULT"
__nv_reservedSMEM_offset_0_alias:
	.zero		0
	.zero		64


//--------------------- .nv.constant0._Z15matrix_multiplyPiS_S_i --------------------------
	.section	.nv.constant0._Z15matrix_multiplyPiS_S_i,"a",@progbits
	.sectionflags	@""
	.align	4
.nv.constant0._Z15matrix_multiplyPiS_S_i:
	.zero		924


//--------------------- SYMBOLS --------------------------

	.type		.nv.reservedSmem.offset0,@object
	.size		.nv.reservedSmem.offset0,0x4
